//
// Generated by NVIDIA NVVM Compiler
//
// Compiler Build ID: CL-36424714
// Cuda compilation tools, release 13.0, V13.0.88
// Based on NVVM 20.0.0
//

.version 9.0
.target sm_100
.address_size 64

	// .globl	_Z13setRowReadColPi
// _ZZ13setRowReadColPiE4tile has been demoted

.visible .entry _Z13setRowReadColPi(
	.param .u64 .ptr .align 1 _Z13setRowReadColPi_param_0
)
{
	.reg .b32 	%r<15>;
	.reg .b64 	%rd<5>;
	// demoted variable
	.shared .align 4 .b8 _ZZ13setRowReadColPiE4tile[4096];
	ld.param.u64 	%rd1, [_Z13setRowReadColPi_param_0];
	cvta.to.global.u64 	%rd2, %rd1;
	mov.u32 	%r1, %tid.y;
	mov.u32 	%r2, %ntid.x;
	mov.u32 	%r3, %tid.x;
	mad.lo.s32 	%r4, %r1, %r2, %r3;
	shl.b32 	%r5, %r1, 7;
	mov.u32 	%r6, _ZZ13setRowReadColPiE4tile;
	add.s32 	%r7, %r6, %r5;
	shl.b32 	%r8, %r3, 2;
	add.s32 	%r9, %r7, %r8;
	st.shared.u32 	[%r9], %r4;
	bar.sync 	0;
	shl.b32 	%r10, %r3, 7;
	add.s32 	%r11, %r6, %r10;
	shl.b32 	%r12, %r1, 2;
	add.s32 	%r13, %r11, %r12;
	ld.shared.u32 	%r14, [%r13];
	mul.wide.u32 	%rd3, %r4, 4;
	add.s64 	%rd4, %rd2, %rd3;
	st.global.u32 	[%rd4], %r14;
	ret;

}


// ===== COMPILED SASS (sm_100) =====

	.target	sm_100

	.elftype	@"ET_EXEC"


//--------------------- .note.nv.tkinfo           --------------------------
	.section	.note.nv.tkinfo,"",@"SHT_NOTE"
	.sectionflags	@"SHF_NOTE_NV_TKINFO"
	.tkinfo
        /*0018*/ 	.word	0x00000002
        /*0030*/ 	.string	""
        /*0030*/ 	.string	"ptxas"
        /*0030*/ 	.string	"Cuda compilation tools, release 13.0, V13.0.88"
        /*0030*/ 	.string	"Build cuda_13.0.r13.0/compiler.36424714_0"
        /*0030*/ 	.string	"-arch sm_100 -m 64 "



//--------------------- .note.nv.cuinfo           --------------------------
	.section	.note.nv.cuinfo,"",@"SHT_NOTE"
	.sectionflags	@"SHF_NOTE_NV_CUINFO"
        /*0018*/ 	.short	0x0002
        /*001a*/ 	.short	0x0064
        /*001c*/ 	.short	0x0082
	.zero		2


//--------------------- .nv.info                  --------------------------
	.section	.nv.info,"",@"SHT_CUDA_INFO"
	.align	4


	//----- nvinfo : EIATTR_REGCOUNT
	.align		4
        /*0000*/ 	.byte	0x04, 0x2f
        /*0002*/ 	.short	(.L_1 - .L_0)
	.align		4
.L_0:
        /*0004*/ 	.word	index@(_Z13setRowReadColPi)
        /*0008*/ 	.word	0x0000000a


	//----- nvinfo : EIATTR_FRAME_SIZE
	.align		4
.L_1:
        /*000c*/ 	.byte	0x04, 0x11
        /*000e*/ 	.short	(.L_3 - .L_2)
	.align		4
.L_2:
        /*0010*/ 	.word	index@(_Z13setRowReadColPi)
        /*0014*/ 	.word	0x00000000


	//----- nvinfo : EIATTR_MIN_STACK_SIZE
	.align		4
.L_3:
        /*0018*/ 	.byte	0x04, 0x12
        /*001a*/ 	.short	(.L_5 - .L_4)
	.align		4
.L_4:
        /*001c*/ 	.word	index@(_Z13setRowReadColPi)
        /*0020*/ 	.word	0x00000000
.L_5:


//--------------------- .nv.compat                --------------------------
	.section	.nv.compat,"",@"SHT_CUDA_COMPAT_INFO"
	.align	4
        /*0000*/ 	.byte	0x02, 0x09, 0x00, 0x00, 0x02, 0x02, 0x01, 0x00, 0x02, 0x05, 0x05, 0x00, 0x03, 0x07, 0x01, 0x01
        /*0010*/ 	.byte	0x02, 0x03, 0x00, 0x00, 0x02, 0x06, 0x01, 0x00, 0x04, 0x0b, 0x08, 0x00, 0x09, 0x00, 0x00, 0x00
        /*0020*/ 	.byte	0x00, 0x00, 0x00, 0x00


//--------------------- .nv.info._Z13setRowReadColPi --------------------------
	.section	.nv.info._Z13setRowReadColPi,"",@"SHT_CUDA_INFO"
	.sectionflags	@""
	.align	4


	//----- nvinfo : EIATTR_CUDA_API_VERSION
	.align		4
        /*0000*/ 	.byte	0x04, 0x37
        /*0002*/ 	.short	(.L_7 - .L_6)
.L_6:
        /*0004*/ 	.word	0x00000082


	//----- nvinfo : EIATTR_KPARAM_INFO
	.align		4
.L_7:
        /*0008*/ 	.byte	0x04, 0x17
        /*000a*/ 	.short	(.L_9 - .L_8)
.L_8:
        /*000c*/ 	.word	0x00000000
        /*0010*/ 	.short	0x0000
        /*0012*/ 	.short	0x0000
        /*0014*/ 	.byte	0x00, 0xf5, 0x21, 0x00


	//----- nvinfo : EIATTR_SPARSE_MMA_MASK
	.align		4
.L_9:
        /*0018*/ 	.byte	0x03, 0x50
        /*001a*/ 	.short	0x0000


	//----- nvinfo : EIATTR_MAXREG_COUNT
	.align		4
        /*001c*/ 	.byte	0x03, 0x1b
        /*001e*/ 	.short	0x00ff


	//----- nvinfo : EIATTR_NUM_BARRIERS
	.align		4
        /*0020*/ 	.byte	0x02, 0x4c
        /*0022*/ 	.byte	0x01
	.zero		1


	//----- nvinfo : EIATTR_MERCURY_ISA_VERSION
	.align		4
        /*0024*/ 	.byte	0x03, 0x5f
        /*0026*/ 	.short	0x0101


	//----- nvinfo : EIATTR_VRC_CTA_INIT_COUNT
	.align		4
        /*0028*/ 	.byte	0x02, 0x4a
	.zero		1
	.zero		1


	//----- nvinfo : EIATTR_EXIT_INSTR_OFFSETS
	.align		4
        /*002c*/ 	.byte	0x04, 0x1c
        /*002e*/ 	.short	(.L_11 - .L_10)


	//   ....[0]....
.L_10:
        /*0030*/ 	.word	0x00000130


	//----- nvinfo : EIATTR_CBANK_PARAM_SIZE
	.align		4
.L_11:
        /*0034*/ 	.byte	0x03, 0x19
        /*0036*/ 	.short	0x0008


	//----- nvinfo : EIATTR_PARAM_CBANK
	.align		4
        /*0038*/ 	.byte	0x04, 0x0a
        /*003a*/ 	.short	(.L_13 - .L_12)
	.align		4
.L_12:
        /*003c*/ 	.word	index@(.nv.constant0._Z13setRowReadColPi)
        /*0040*/ 	.short	0x0380
        /*0042*/ 	.short	0x0008


	//----- nvinfo : EIATTR_SW_WAR
	.align		4
.L_13:
        /*0044*/ 	.byte	0x04, 0x36
        /*0046*/ 	.short	(.L_15 - .L_14)
.L_14:
        /*0048*/ 	.word	0x00000008
.L_15:


//--------------------- .nv.callgraph             --------------------------
	.section	.nv.callgraph,"",@"SHT_CUDA_CALLGRAPH"
	.align	4
	.sectionentsize	8
	.align		4
        /*0000*/ 	.word	0x00000000
	.align		4
        /*0004*/ 	.word	0xffffffff
	.align		4
        /*0008*/ 	.word	0x00000000
	.align		4
        /*000c*/ 	.word	0xfffffffe
	.align		4
        /*0010*/ 	.word	0x00000000
	.align		4
        /*0014*/ 	.word	0xfffffffd
	.align		4
        /*0018*/ 	.word	0x00000000
	.align		4
        /*001c*/ 	.word	0xfffffffc


//--------------------- .text._Z13setRowReadColPi --------------------------
	.section	.text._Z13setRowReadColPi,"ax",@progbits
	.align	128
        .global         _Z13setRowReadColPi
        .type           _Z13setRowReadColPi,@function
        .size           _Z13setRowReadColPi,(.L_x_1 - _Z13setRowReadColPi)
        .other          _Z13setRowReadColPi,@"STO_CUDA_ENTRY STV_DEFAULT"
_Z13setRowReadColPi:
.text._Z13setRowReadColPi:
[----:B------:R-:W-:Y:S01]  /*0000*/  LDC R1, c[0x0][0x37c] ;  /* 0x0000df00ff017b82 */ /* 0x000fe20000000800 */
[----:B------:R-:W0:Y:S07]  /*0010*/  S2R R3, SR_TID.Y ;  /* 0x0000000000037919 */ /* 0x000e2e0000002200 */
[----:B------:R-:W1:Y:S01]  /*0020*/  S2UR UR5, SR_CgaCtaId ;  /* 0x00000000000579c3 */ /* 0x000e620000008800 */
[----:B------:R-:W2:Y:S01]  /*0030*/  LDCU UR6, c[0x0][0x360] ;  /* 0x00006c00ff0677ac */ /* 0x000ea20008000800 */
[----:B------:R-:W2:Y:S01]  /*0040*/  S2R R4, SR_TID.X ;  /* 0x0000000000047919 */ /* 0x000ea20000002100 */
[----:B------:R-:W-:-:S02]  /*0050*/  UMOV UR4, 0x400 ;  /* 0x0000040000047882 */ /* 0x000fc40000000000 */
[----:B-1----:R-:W-:-:S06]  /*0060*/  ULEA UR4, UR5, UR4, 0x18 ;  /* 0x0000000405047291 */ /* 0x002fcc000f8ec0ff */
[C---:B0-----:R-:W-:Y:S01]  /*0070*/  LEA R0, R3.reuse, UR4, 0x7 ;  /* 0x0000000403007c11 */ /* 0x041fe2000f8e38ff */
[----:B--2---:R-:W-:-:S03]  /*0080*/  IMAD R5, R3, UR6, R4 ;  /* 0x0000000603057c24 */ /* 0x004fc6000f8e0204 */
[C---:B------:R-:W-:Y:S02]  /*0090*/  LEA R0, R4.reuse, R0, 0x2 ;  /* 0x0000000004007211 */ /* 0x040fe400078e10ff */
[----:B------:R-:W-:Y:S01]  /*00a0*/  LEA R2, R4, UR4, 0x7 ;  /* 0x0000000404027c11 */ /* 0x000fe2000f8e38ff */
[----:B------:R-:W0:Y:S02]  /*00b0*/  LDCU.64 UR4, c[0x0][0x358] ;  /* 0x00006b00ff0477ac */ /* 0x000e240008000a00 */
[----:B------:R-:W-:Y:S01]  /*00c0*/  STS [R0], R5 ;  /* 0x0000000500007388 */ /* 0x000fe20000000800 */
[----:B------:R-:W-:Y:S02]  /*00d0*/  LEA R4, R3, R2, 0x2 ;  /* 0x0000000203047211 */ /* 0x000fe400078e10ff */
[----:B------:R-:W1:Y:S08]  /*00e0*/  LDC.64 R2, c[0x0][0x380] ;  /* 0x0000e000ff027b82 */ /* 0x000e700000000a00 */
[----:B------:R-:W-:Y:S01]  /*00f0*/  BAR.SYNC.DEFER_BLOCKING 0x0 ;  /* 0x0000000000007b1d */ /* 0x000fe20000010000 */
[----:B-1----:R-:W-:-:S05]  /*0100*/  IMAD.WIDE.U32 R2, R5, 0x4, R2 ;  /* 0x0000000405027825 */ /* 0x002fca00078e0002 */
[----:B------:R-:W0:Y:S04]  /*0110*/  LDS R7, [R4] ;  /* 0x0000000004077984 */ /* 0x000e280000000800 */
[----:B0-----:R-:W-:Y:S01]  /*0120*/  STG.E desc[UR4][R2.64], R7 ;  /* 0x0000000702007986 */ /* 0x001fe2000c101904 */
[----:B------:R-:W-:Y:S05]  /*0130*/  EXIT ;  /* 0x000000000000794d */ /* 0x000fea0003800000 */
.L_x_0:
[----:B------:R-:W-:-:S00]  /*0140*/  BRA `(.L_x_0) ;  /* 0xfffffffc00fc7947 */ /* 0x000fc0000383ffff */
[----:B------:R-:W-:-:S00]  /*0150*/  NOP ;  /* 0x0000000000007918 */ /* 0x000fc00000000000 */
        /* <DEDUP_REMOVED lines=10> */
.L_x_1:


//--------------------- .nv.shared._Z13setRowReadColPi --------------------------
	.section	.nv.shared._Z13setRowReadColPi,"aw",@nobits
	.sectionflags	@""
	.align	4
.nv.shared._Z13setRowReadColPi:
	.zero		5120


//--------------------- .nv.shared.reserved.0     --------------------------
	.section	.nv.shared.reserved.0,"aw",@nobits
	.weak		__nv_reservedSMEM_offset_0_alias
	.size		__nv_reservedSMEM_offset_0_alias, 0, 64
	.other		__nv_reservedSMEM_offset_0_alias,@"STO_CUDA_RESERVED_SHARED STV_DEFAULT"
__nv_reservedSMEM_offset_0_alias:
	.zero		0
	.zero		64


//--------------------- .nv.constant0._Z13setRowReadColPi --------------------------
	.section	.nv.constant0._Z13setRowReadColPi,"a",@progbits
	.sectionflags	@""
	.align	4
.nv.constant0._Z13setRowReadColPi:
	.zero		904


//--------------------- SYMBOLS --------------------------

	.type		.nv.reservedSmem.offset0,@object
	.size		.nv.reservedSmem.offset0,0x4
	.type		.nv.reservedSmem.cap,@object
	.size		.nv.reservedSmem.cap,0x4
